//
// Generated by NVIDIA NVVM Compiler
//
// Compiler Build ID: CL-36424714
// Cuda compilation tools, release 13.0, V13.0.88
// Based on NVVM 20.0.0
//

.version 9.0
.target sm_100
.address_size 64

	// .globl	_Z19testForWidth_kernel4dim3yyi

.visible .entry _Z19testForWidth_kernel4dim3yyi(
	.param .align 4 .b8 _Z19testForWidth_kernel4dim3yyi_param_0[12],
	.param .u64 _Z19testForWidth_kernel4dim3yyi_param_1,
	.param .u64 _Z19testForWidth_kernel4dim3yyi_param_2,
	.param .u32 _Z19testForWidth_kernel4dim3yyi_param_3
)
{
	.reg .pred 	%p<8>;
	.reg .b16 	%rs<4>;
	.reg .b32 	%r<27>;
	.reg .b32 	%f<36>;
	.reg .b64 	%rd<3>;

	ld.param.u32 	%r8, [_Z19testForWidth_kernel4dim3yyi_param_0+8];
	ld.param.u32 	%r9, [_Z19testForWidth_kernel4dim3yyi_param_0+4];
	ld.param.u32 	%r1, [_Z19testForWidth_kernel4dim3yyi_param_0];
	ld.param.u64 	%rd1, [_Z19testForWidth_kernel4dim3yyi_param_1];
	ld.param.u64 	%rd2, [_Z19testForWidth_kernel4dim3yyi_param_2];
	ld.param.u32 	%r7, [_Z19testForWidth_kernel4dim3yyi_param_3];
	mov.u32 	%r10, %tid.x;
	mov.u32 	%r11, %ctaid.x;
	mov.u32 	%r12, %ntid.x;
	mad.lo.s32 	%r4, %r11, %r12, %r10;
	mov.u32 	%r13, %tid.y;
	mov.u32 	%r14, %ctaid.y;
	mov.u32 	%r15, %ntid.y;
	mad.lo.s32 	%r16, %r14, %r15, %r13;
	mov.u32 	%r17, %tid.z;
	mov.u32 	%r18, %ctaid.z;
	mov.u32 	%r19, %ntid.z;
	mad.lo.s32 	%r20, %r18, %r19, %r17;
	setp.ge.u32 	%p1, %r4, %r1;
	setp.ge.u32 	%p2, %r16, %r9;
	or.pred  	%p3, %p1, %p2;
	setp.ge.u32 	%p4, %r20, %r8;
	or.pred  	%p5, %p3, %p4;
	@%p5 bra 	$L__BB0_6;
	cvt.rn.f32.u32 	%f3, %r9;
	cvt.rn.f32.u32 	%f1, %r8;
	cvt.rn.f32.u32 	%f4, %r16;
	add.f32 	%f5, %f4, 0f3F000000;
	div.rn.f32 	%f2, %f5, %f3;
	setp.eq.s32 	%p6, %r7, 2;
	@%p6 bra 	$L__BB0_4;
	setp.ne.s32 	%p7, %r7, 1;
	@%p7 bra 	$L__BB0_5;
	cvt.rn.f32.u32 	%f15, %r1;
	cvt.rn.f32.s32 	%f16, %r4;
	add.f32 	%f17, %f16, 0f3F000000;
	div.rn.f32 	%f18, %f17, %f15;
	tex.1d.v4.f32.f32 	{%f19, %f20, %f21, %f22}, [%rd1, {%f18}];
	mul.f32 	%f23, %f19, 0f477FFF00;
	cvt.rzi.u32.f32 	%r23, %f23;
	cvt.u16.u32 	%rs2, %r23;
	shl.b32 	%r24, %r4, 1;
	sust.b.1d.b16.trap 	[%rd2, {%r24}], {%rs2};
	bra.uni 	$L__BB0_6;
$L__BB0_4:
	cvt.rn.f32.u32 	%f6, %r1;
	cvt.rn.f32.s32 	%f7, %r4;
	add.f32 	%f8, %f7, 0f3F000000;
	div.rn.f32 	%f9, %f8, %f6;
	tex.2d.v4.f32.f32 	{%f10, %f11, %f12, %f13}, [%rd1, {%f9, %f2}];
	mul.f32 	%f14, %f10, 0f477FFF00;
	cvt.rzi.u32.f32 	%r21, %f14;
	cvt.u16.u32 	%rs1, %r21;
	shl.b32 	%r22, %r4, 1;
	sust.b.2d.b16.trap 	[%rd2, {%r22, %r16}], {%rs1};
	bra.uni 	$L__BB0_6;
$L__BB0_5:
	cvt.rn.f32.u32 	%f24, %r1;
	cvt.rn.f32.s32 	%f25, %r4;
	add.f32 	%f26, %f25, 0f3F000000;
	div.rn.f32 	%f27, %f26, %f24;
	cvt.rn.f32.u32 	%f28, %r20;
	add.f32 	%f29, %f28, 0f3F000000;
	div.rn.f32 	%f30, %f29, %f1;
	tex.3d.v4.f32.f32 	{%f31, %f32, %f33, %f34}, [%rd1, {%f27, %f2, %f30, %f30}];
	mul.f32 	%f35, %f31, 0f477FFF00;
	cvt.rzi.u32.f32 	%r25, %f35;
	cvt.u16.u32 	%rs3, %r25;
	shl.b32 	%r26, %r4, 1;
	sust.b.3d.b16.trap 	[%rd2, {%r26, %r16, %r20, %r20}], {%rs3};
$L__BB0_6:
	ret;

}


// ===== COMPILED SASS (sm_100) =====

	.target	sm_100

	.elftype	@"ET_EXEC"


//--------------------- .note.nv.tkinfo           --------------------------
	.section	.note.nv.tkinfo,"",@"SHT_NOTE"
	.sectionflags	@"SHF_NOTE_NV_TKINFO"
	.tkinfo
        /*0018*/ 	.word	0x00000002
        /*0030*/ 	.string	""
        /*0030*/ 	.string	"ptxas"
        /*0030*/ 	.string	"Cuda compilation tools, release 13.0, V13.0.88"
        /*0030*/ 	.string	"Build cuda_13.0.r13.0/compiler.36424714_0"
        /*0030*/ 	.string	"-arch sm_100 -m 64 "



//--------------------- .note.nv.cuinfo           --------------------------
	.section	.note.nv.cuinfo,"",@"SHT_NOTE"
	.sectionflags	@"SHF_NOTE_NV_CUINFO"
        /*0018*/ 	.short	0x0002
        /*001a*/ 	.short	0x0064
        /*001c*/ 	.short	0x0082
	.zero		2


//--------------------- .nv.info                  --------------------------
	.section	.nv.info,"",@"SHT_CUDA_INFO"
	.align	4


	//----- nvinfo : EIATTR_REGCOUNT
	.align		4
        /*0000*/ 	.byte	0x04, 0x2f
        /*0002*/ 	.short	(.L_1 - .L_0)
	.align		4
.L_0:
        /*0004*/ 	.word	index@(_Z19testForWidth_kernel4dim3yyi)
        /*0008*/ 	.word	0x00000013


	//----- nvinfo : EIATTR_FRAME_SIZE
	.align		4
.L_1:
        /*000c*/ 	.byte	0x04, 0x11
        /*000e*/ 	.short	(.L_3 - .L_2)
	.align		4
.L_2:
        /*0010*/ 	.word	index@($__internal_0_$__cuda_sm3x_div_rn_noftz_f32_slowpath)
        /*0014*/ 	.word	0x00000000


	//----- nvinfo : EIATTR_FRAME_SIZE
	.align		4
.L_3:
        /*0018*/ 	.byte	0x04, 0x11
        /*001a*/ 	.short	(.L_5 - .L_4)
	.align		4
.L_4:
        /*001c*/ 	.word	index@(_Z19testForWidth_kernel4dim3yyi)
        /*0020*/ 	.word	0x00000000


	//----- nvinfo : EIATTR_MIN_STACK_SIZE
	.align		4
.L_5:
        /*0024*/ 	.byte	0x04, 0x12
        /*0026*/ 	.short	(.L_7 - .L_6)
	.align		4
.L_6:
        /*0028*/ 	.word	index@(_Z19testForWidth_kernel4dim3yyi)
        /*002c*/ 	.word	0x00000000
.L_7:


//--------------------- .nv.compat                --------------------------
	.section	.nv.compat,"",@"SHT_CUDA_COMPAT_INFO"
	.align	4
        /*0000*/ 	.byte	0x02, 0x09, 0x00, 0x00, 0x02, 0x02, 0x02, 0x00, 0x02, 0x05, 0x05, 0x00, 0x03, 0x07, 0x01, 0x01
        /*0010*/ 	.byte	0x02, 0x03, 0x00, 0x00, 0x02, 0x06, 0x01, 0x00, 0x04, 0x0b, 0x08, 0x00, 0x01, 0x00, 0x00, 0x00
        /*0020*/ 	.byte	0x00, 0x00, 0x00, 0x00


//--------------------- .nv.info._Z19testForWidth_kernel4dim3yyi --------------------------
	.section	.nv.info._Z19testForWidth_kernel4dim3yyi,"",@"SHT_CUDA_INFO"
	.sectionflags	@""
	.align	4


	//----- nvinfo : EIATTR_CUDA_API_VERSION
	.align		4
        /*0000*/ 	.byte	0x04, 0x37
        /*0002*/ 	.short	(.L_9 - .L_8)
.L_8:
        /*0004*/ 	.word	0x00000082


	//----- nvinfo : EIATTR_KPARAM_INFO
	.align		4
.L_9:
        /*0008*/ 	.byte	0x04, 0x17
        /*000a*/ 	.short	(.L_11 - .L_10)
.L_10:
        /*000c*/ 	.word	0x00000000
        /*0010*/ 	.short	0x0003
        /*0012*/ 	.short	0x0020
        /*0014*/ 	.byte	0x00, 0xf0, 0x11, 0x00


	//----- nvinfo : EIATTR_KPARAM_INFO
	.align		4
.L_11:
        /*0018*/ 	.byte	0x04, 0x17
        /*001a*/ 	.short	(.L_13 - .L_12)
.L_12:
        /*001c*/ 	.word	0x00000000
        /*0020*/ 	.short	0x0002
        /*0022*/ 	.short	0x0018
        /*0024*/ 	.byte	0x00, 0xf0, 0x21, 0x00


	//----- nvinfo : EIATTR_KPARAM_INFO
	.align		4
.L_13:
        /*0028*/ 	.byte	0x04, 0x17
        /*002a*/ 	.short	(.L_15 - .L_14)
.L_14:
        /*002c*/ 	.word	0x00000000
        /*0030*/ 	.short	0x0001
        /*0032*/ 	.short	0x0010
        /*0034*/ 	.byte	0x00, 0xf0, 0x21, 0x00


	//----- nvinfo : EIATTR_KPARAM_INFO
	.align		4
.L_15:
        /*0038*/ 	.byte	0x04, 0x17
        /*003a*/ 	.short	(.L_17 - .L_16)
.L_16:
        /*003c*/ 	.word	0x00000000
        /*0040*/ 	.short	0x0000
        /*0042*/ 	.short	0x0000
        /*0044*/ 	.byte	0x00, 0xf0, 0x31, 0x00


	//----- nvinfo : EIATTR_SPARSE_MMA_MASK
	.align		4
.L_17:
        /*0048*/ 	.byte	0x03, 0x50
        /*004a*/ 	.short	0x0000


	//----- nvinfo : EIATTR_MAXREG_COUNT
	.align		4
        /*004c*/ 	.byte	0x03, 0x1b
        /*004e*/ 	.short	0x00ff


	//----- nvinfo : EIATTR_MERCURY_ISA_VERSION
	.align		4
        /*0050*/ 	.byte	0x03, 0x5f
        /*0052*/ 	.short	0x0101


	//----- nvinfo : EIATTR_VRC_CTA_INIT_COUNT
	.align		4
        /*0054*/ 	.byte	0x02, 0x4a
	.zero		1
	.zero		1


	//----- nvinfo : EIATTR_EXIT_INSTR_OFFSETS
	.align		4
        /*0058*/ 	.byte	0x04, 0x1c
        /*005a*/ 	.short	(.L_19 - .L_18)


	//   ....[0]....
.L_18:
        /*005c*/ 	.word	0x00000120


	//   ....[1]....
        /*0060*/ 	.word	0x00000430


	//   ....[2]....
        /*0064*/ 	.word	0x00000700


	//   ....[3]....
        /*0068*/ 	.word	0x000008b0


	//----- nvinfo : EIATTR_CRS_STACK_SIZE
	.align		4
.L_19:
        /*006c*/ 	.byte	0x04, 0x1e
        /*006e*/ 	.short	(.L_21 - .L_20)
.L_20:
        /*0070*/ 	.word	0x00000000


	//----- nvinfo : EIATTR_CBANK_PARAM_SIZE
	.align		4
.L_21:
        /*0074*/ 	.byte	0x03, 0x19
        /*0076*/ 	.short	0x0024


	//----- nvinfo : EIATTR_PARAM_CBANK
	.align		4
        /*0078*/ 	.byte	0x04, 0x0a
        /*007a*/ 	.short	(.L_23 - .L_22)
	.align		4
.L_22:
        /*007c*/ 	.word	index@(.nv.constant0._Z19testForWidth_kernel4dim3yyi)
        /*0080*/ 	.short	0x0380
        /*0082*/ 	.short	0x0024


	//----- nvinfo : EIATTR_SW_WAR
	.align		4
.L_23:
        /*0084*/ 	.byte	0x04, 0x36
        /*0086*/ 	.short	(.L_25 - .L_24)
.L_24:
        /*0088*/ 	.word	0x00000008
.L_25:


//--------------------- .nv.callgraph             --------------------------
	.section	.nv.callgraph,"",@"SHT_CUDA_CALLGRAPH"
	.align	4
	.sectionentsize	8
	.align		4
        /*0000*/ 	.word	0x00000000
	.align		4
        /*0004*/ 	.word	0xffffffff
	.align		4
        /*0008*/ 	.word	0x00000000
	.align		4
        /*000c*/ 	.word	0xfffffffe
	.align		4
        /*0010*/ 	.word	0x00000000
	.align		4
        /*0014*/ 	.word	0xfffffffd
	.align		4
        /*0018*/ 	.word	0x00000000
	.align		4
        /*001c*/ 	.word	0xfffffffc


//--------------------- .text._Z19testForWidth_kernel4dim3yyi --------------------------
	.section	.text._Z19testForWidth_kernel4dim3yyi,"ax",@progbits
	.align	128
        .global         _Z19testForWidth_kernel4dim3yyi
        .type           _Z19testForWidth_kernel4dim3yyi,@function
        .size           _Z19testForWidth_kernel4dim3yyi,(.L_x_24 - _Z19testForWidth_kernel4dim3yyi)
        .other          _Z19testForWidth_kernel4dim3yyi,@"STO_CUDA_ENTRY STV_DEFAULT"
_Z19testForWidth_kernel4dim3yyi:
.text._Z19testForWidth_kernel4dim3yyi:
[----:B------:R-:W-:Y:S01]  /*0000*/  LDC R1, c[0x0][0x37c] ;  /* 0x0000df00ff017b82 */ /* 0x000fe20000000800 */
[----:B------:R-:W0:Y:S07]  /*0010*/  S2R R5, SR_TID.Y ;  /* 0x0000000000057919 */ /* 0x000e2e0000002200 */
[----:B------:R-:W1:Y:S01]  /*0020*/  LDC R3, c[0x0][0x360] ;  /* 0x0000d800ff037b82 */ /* 0x000e620000000800 */
[----:B------:R-:W2:Y:S01]  /*0030*/  LDCU.64 UR8, c[0x0][0x380] ;  /* 0x00007000ff0877ac */ /* 0x000ea20008000a00 */
[----:B------:R-:W1:Y:S01]  /*0040*/  S2R R2, SR_TID.X ;  /* 0x0000000000027919 */ /* 0x000e620000002100 */
[----:B------:R-:W3:Y:S01]  /*0050*/  LDCU UR7, c[0x0][0x388] ;  /* 0x00007100ff0777ac */ /* 0x000ee20008000800 */
[----:B------:R-:W4:Y:S04]  /*0060*/  S2R R6, SR_TID.Z ;  /* 0x0000000000067919 */ /* 0x000f280000002300 */
[----:B------:R-:W0:Y:S08]  /*0070*/  S2UR UR5, SR_CTAID.Y ;  /* 0x00000000000579c3 */ /* 0x000e300000002600 */
[----:B------:R-:W0:Y:S08]  /*0080*/  LDC R0, c[0x0][0x364] ;  /* 0x0000d900ff007b82 */ /* 0x000e300000000800 */
[----:B------:R-:W1:Y:S08]  /*0090*/  S2UR UR4, SR_CTAID.X ;  /* 0x00000000000479c3 */ /* 0x000e700000002500 */
[----:B------:R-:W4:Y:S08]  /*00a0*/  S2UR UR6, SR_CTAID.Z ;  /* 0x00000000000679c3 */ /* 0x000f300000002700 */
[----:B------:R-:W4:Y:S01]  /*00b0*/  LDC R7, c[0x0][0x368] ;  /* 0x0000da00ff077b82 */ /* 0x000f220000000800 */
[----:B0-----:R-:W-:-:S05]  /*00c0*/  IMAD R5, R0, UR5, R5 ;  /* 0x0000000500057c24 */ /* 0x001fca000f8e0205 */
[----:B--2---:R-:W-:Y:S01]  /*00d0*/  ISETP.GE.U32.AND P0, PT, R5, UR9, PT ;  /* 0x0000000905007c0c */ /* 0x004fe2000bf06070 */
[----:B-1----:R-:W-:-:S05]  /*00e0*/  IMAD R2, R3, UR4, R2 ;  /* 0x0000000403027c24 */ /* 0x002fca000f8e0202 */
[----:B------:R-:W-:Y:S01]  /*00f0*/  ISETP.GE.U32.OR P0, PT, R2, UR8, P0 ;  /* 0x0000000802007c0c */ /* 0x000fe20008706470 */
[----:B----4-:R-:W-:-:S05]  /*0100*/  IMAD R6, R7, UR6, R6 ;  /* 0x0000000607067c24 */ /* 0x010fca000f8e0206 */
[----:B---3--:R-:W-:-:S13]  /*0110*/  ISETP.GE.U32.OR P0, PT, R6, UR7, P0 ;  /* 0x0000000706007c0c */ /* 0x008fda0008706470 */
[----:B------:R-:W-:Y:S05]  /*0120*/  @P0 EXIT ;  /* 0x000000000000094d */ /* 0x000fea0003800000 */
[----:B------:R-:W-:Y:S01]  /*0130*/  I2FP.F32.U32 R3, UR9 ;  /* 0x0000000900037c45 */ /* 0x000fe20008201000 */
[----:B------:R-:W-:Y:S01]  /*0140*/  BSSY.RECONVERGENT B0, `(.L_x_0) ;  /* 0x000000e000007945 */ /* 0x000fe20003800200 */
[----:B------:R-:W-:Y:S02]  /*0150*/  I2FP.F32.U32 R0, R5 ;  /* 0x0000000500007245 */ /* 0x000fe40000201000 */
[----:B------:R-:W0:Y:S03]  /*0160*/  MUFU.RCP R4, R3 ;  /* 0x0000000300047308 */ /* 0x000e260000001000 */
[----:B------:R-:W-:-:S05]  /*0170*/  FADD R0, R0, 0.5 ;  /* 0x3f00000000007421 */ /* 0x000fca0000000000 */
[----:B------:R-:W1:Y:S01]  /*0180*/  FCHK P0, R0, R3 ;  /* 0x0000000300007302 */ /* 0x000e620000000000 */
[----:B0-----:R-:W-:-:S04]  /*0190*/  FFMA R7, -R3, R4, 1 ;  /* 0x3f80000003077423 */ /* 0x001fc80000000104 */
[----:B------:R-:W-:-:S04]  /*01a0*/  FFMA R7, R4, R7, R4 ;  /* 0x0000000704077223 */ /* 0x000fc80000000004 */
[----:B------:R-:W-:-:S04]  /*01b0*/  FFMA R4, R0, R7, RZ ;  /* 0x0000000700047223 */ /* 0x000fc800000000ff */
[----:B------:R-:W-:-:S04]  /*01c0*/  FFMA R9, -R3, R4, R0 ;  /* 0x0000000403097223 */ /* 0x000fc80000000100 */
[----:B------:R-:W-:Y:S01]  /*01d0*/  FFMA R9, R7, R9, R4 ;  /* 0x0000000907097223 */ /* 0x000fe20000000004 */
[----:B-1----:R-:W-:Y:S06]  /*01e0*/  @!P0 BRA `(.L_x_1) ;  /* 0x00000000000c8947 */ /* 0x002fec0003800000 */
[----:B------:R-:W-:-:S07]  /*01f0*/  MOV R4, 0x210 ;  /* 0x0000021000047802 */ /* 0x000fce0000000f00 */
[----:B------:R-:W-:Y:S05]  /*0200*/  CALL.REL.NOINC `($__internal_0_$__cuda_sm3x_div_rn_noftz_f32_slowpath) ;  /* 0x0000000400ac7944 */ /* 0x000fea0003c00000 */
[----:B------:R-:W-:-:S07]  /*0210*/  IMAD.MOV.U32 R9, RZ, RZ, R0 ;  /* 0x000000ffff097224 */ /* 0x000fce00078e0000 */
.L_x_1:
[----:B------:R-:W-:Y:S05]  /*0220*/  BSYNC.RECONVERGENT B0 ;  /* 0x0000000000007941 */ /* 0x000fea0003800200 */
.L_x_0:
[----:B------:R-:W0:Y:S02]  /*0230*/  LDCU UR4, c[0x0][0x3a0] ;  /* 0x00007400ff0477ac */ /* 0x000e240008000800 */
[----:B0-----:R-:W-:-:S09]  /*0240*/  UISETP.NE.AND UP0, UPT, UR4, 0x2, UPT ;  /* 0x000000020400788c */ /* 0x001fd2000bf05270 */
[----:B------:R-:W-:Y:S05]  /*0250*/  BRA.U !UP0, `(.L_x_2) ;  /* 0x00000005082c7547 */ /* 0x000fea000b800000 */
[----:B------:R-:W-:-:S09]  /*0260*/  UISETP.NE.AND UP0, UPT, UR4, 0x1, UPT ;  /* 0x000000010400788c */ /* 0x000fd2000bf05270 */
[----:B------:R-:W-:Y:S05]  /*0270*/  BRA.U UP0, `(.L_x_3) ;  /* 0x0000000100707547 */ /* 0x000fea000b800000 */
[----:B------:R-:W0:Y:S01]  /*0280*/  LDCU UR4, c[0x0][0x380] ;  /* 0x00007000ff0477ac */ /* 0x000e220008000800 */
[----:B------:R-:W-:Y:S01]  /*0290*/  I2FP.F32.S32 R0, R2 ;  /* 0x0000000200007245 */ /* 0x000fe20000201400 */
[----:B------:R-:W-:Y:S04]  /*02a0*/  BSSY.RECONVERGENT B0, `(.L_x_4) ;  /* 0x000000e000007945 */ /* 0x000fe80003800200 */
[----:B------:R-:W-:Y:S01]  /*02b0*/  FADD R0, R0, 0.5 ;  /* 0x3f00000000007421 */ /* 0x000fe20000000000 */
[----:B0-----:R-:W-:-:S04]  /*02c0*/  I2FP.F32.U32 R3, UR4 ;  /* 0x0000000400037c45 */ /* 0x001fc80008201000 */
[----:B------:R-:W0:Y:S08]  /*02d0*/  MUFU.RCP R4, R3 ;  /* 0x0000000300047308 */ /* 0x000e300000001000 */
        /* <DEDUP_REMOVED lines=10> */
.L_x_5:
[----:B------:R-:W-:Y:S05]  /*0380*/  BSYNC.RECONVERGENT B0 ;  /* 0x0000000000007941 */ /* 0x000fea0003800200 */
.L_x_4:
[----:B------:R-:W0:Y:S01]  /*0390*/  LDCU UR4, c[0x0][0x390] ;  /* 0x00007200ff0477ac */ /* 0x000e220008000800 */
[----:B------:R-:W-:Y:S02]  /*03a0*/  HFMA2 R5, -RZ, RZ, 0, 0 ;  /* 0x00000000ff057431 */ /* 0x000fe400000001ff */
[----:B------:R-:W-:Y:S01]  /*03b0*/  IMAD.MOV.U32 R6, RZ, RZ, -0x3e000000 ;  /* 0xc2000000ff067424 */ /* 0x000fe200078e00ff */
[----:B------:R-:W-:-:S03]  /*03c0*/  UMOV UR5, URZ ;  /* 0x000000ff00057c82 */ /* 0x000fc60008000000 */
[----:B0-----:R0:W5:Y:S01]  /*03d0*/  TEX.LL RZ, R4, R4, R6, UR4, 2D, 0x1 ;  /* 0x28ff040604047f60 */ /* 0x00116200089e01ff */
[----:B------:R-:W-:Y:S01]  /*03e0*/  IMAD.SHL.U32 R3, R2, 0x2, RZ ;  /* 0x0000000202037824 */ /* 0x000fe200078e00ff */
[----:B0-----:R-:W0:Y:S01]  /*03f0*/  LDCU UR4, c[0x0][0x398] ;  /* 0x00007300ff0477ac */ /* 0x001e220008000800 */
[----:B-----5:R-:W-:-:S06]  /*0400*/  FMUL R0, R4, 65535 ;  /* 0x477fff0004007820 */ /* 0x020fcc0000400000 */
[----:B------:R-:W0:Y:S02]  /*0410*/  F2I.U32.TRUNC.NTZ R0, R0 ;  /* 0x0000000000007305 */ /* 0x000e24000020f000 */
[----:B0-----:R0:W-:Y:S02]  /*0420*/  SUST.D.BA.1D.U16.STRONG.SM.TRAP [R3], R0, UR4 ;  /* 0x10ff040003007f9d */ /* 0x0011e4000810a500 */
[----:B0-----:R-:W-:Y:S05]  /*0430*/  EXIT ;  /* 0x000000000000794d */ /* 0x001fea0003800000 */
.L_x_3:
[----:B------:R-:W0:Y:S01]  /*0440*/  LDCU UR4, c[0x0][0x380] ;  /* 0x00007000ff0477ac */ /* 0x000e220008000800 */
[----:B------:R-:W-:Y:S01]  /*0450*/  I2FP.F32.S32 R0, R2 ;  /* 0x0000000200007245 */ /* 0x000fe20000201400 */
[----:B------:R-:W-:Y:S04]  /*0460*/  BSSY.RECONVERGENT B0, `(.L_x_6) ;  /* 0x0000010000007945 */ /* 0x000fe80003800200 */
[----:B------:R-:W-:Y:S01]  /*0470*/  FADD R0, R0, 0.5 ;  /* 0x3f00000000007421 */ /* 0x000fe20000000000 */
[----:B0-----:R-:W-:Y:S01]  /*0480*/  I2FP.F32.U32 R3, UR4 ;  /* 0x0000000400037c45 */ /* 0x001fe20008201000 */
[----:B------:R-:W0:Y:S03]  /*0490*/  LDCU UR4, c[0x0][0x388] ;  /* 0x00007100ff0477ac */ /* 0x000e260008000800 */
[----:B------:R-:W1:Y:S08]  /*04a0*/  MUFU.RCP R4, R3 ;  /* 0x0000000300047308 */ /* 0x000e700000001000 */
[----:B------:R-:W2:Y:S01]  /*04b0*/  FCHK P0, R0, R3 ;  /* 0x0000000300007302 */ /* 0x000ea20000000000 */
[----:B-1----:R-:W-:-:S04]  /*04c0*/  FFMA R7, -R3, R4, 1 ;  /* 0x3f80000003077423 */ /* 0x002fc80000000104 */
[----:B------:R-:W-:Y:S01]  /*04d0*/  FFMA R11, R4, R7, R4 ;  /* 0x00000007040b7223 */ /* 0x000fe20000000004 */
[----:B0-----:R-:W-:-:S03]  /*04e0*/  I2FP.F32.U32 R7, UR4 ;  /* 0x0000000400077c45 */ /* 0x001fc60008201000 */
[----:B------:R-:W-:-:S04]  /*04f0*/  FFMA R8, R0, R11, RZ ;  /* 0x0000000b00087223 */ /* 0x000fc800000000ff */
[----:B------:R-:W-:-:S04]  /*0500*/  FFMA R4, -R3, R8, R0 ;  /* 0x0000000803047223 */ /* 0x000fc80000000100 */
[----:B------:R-:W-:Y:S01]  /*0510*/  FFMA R8, R11, R4, R8 ;  /* 0x000000040b087223 */ /* 0x000fe20000000008 */
[----:B--2---:R-:W-:Y:S06]  /*0520*/  @!P0 BRA `(.L_x_7) ;  /* 0x00000000000c8947 */ /* 0x004fec0003800000 */
[----:B------:R-:W-:-:S07]  /*0530*/  MOV R4, 0x550 ;  /* 0x0000055000047802 */ /* 0x000fce0000000f00 */
[----:B------:R-:W-:Y:S05]  /*0540*/  CALL.REL.NOINC `($__internal_0_$__cuda_sm3x_div_rn_noftz_f32_slowpath) ;  /* 0x0000000000dc7944 */ /* 0x000fea0003c00000 */
[----:B------:R-:W-:-:S07]  /*0550*/  IMAD.MOV.U32 R8, RZ, RZ, R0 ;  /* 0x000000ffff087224 */ /* 0x000fce00078e0000 */
.L_x_7:
[----:B------:R-:W-:Y:S05]  /*0560*/  BSYNC.RECONVERGENT B0 ;  /* 0x0000000000007941 */ /* 0x000fea0003800200 */
.L_x_6:
[----:B------:R-:W0:Y:S01]  /*0570*/  MUFU.RCP R4, R7 ;  /* 0x0000000700047308 */ /* 0x000e220000001000 */
[----:B------:R-:W-:Y:S01]  /*0580*/  I2FP.F32.U32 R0, R6 ;  /* 0x0000000600007245 */ /* 0x000fe20000201000 */
[----:B------:R-:W-:Y:S04]  /*0590*/  BSSY.RECONVERGENT B0, `(.L_x_8) ;  /* 0x000000d000007945 */ /* 0x000fe80003800200 */
[----:B------:R-:W-:-:S04]  /*05a0*/  FADD R0, R0, 0.5 ;  /* 0x3f00000000007421 */ /* 0x000fc80000000000 */
[----:B------:R-:W1:Y:S01]  /*05b0*/  FCHK P0, R0, R7 ;  /* 0x0000000700007302 */ /* 0x000e620000000000 */
[----:B0-----:R-:W-:-:S04]  /*05c0*/  FFMA R3, R4, -R7, 1 ;  /* 0x3f80000004037423 */ /* 0x001fc80000000807 */
[----:B------:R-:W-:-:S04]  /*05d0*/  FFMA R3, R4, R3, R4 ;  /* 0x0000000304037223 */ /* 0x000fc80000000004 */
[----:B------:R-:W-:-:S04]  /*05e0*/  FFMA R10, R0, R3, RZ ;  /* 0x00000003000a7223 */ /* 0x000fc800000000ff */
[----:B------:R-:W-:-:S04]  /*05f0*/  FFMA R4, R10, -R7, R0 ;  /* 0x800000070a047223 */ /* 0x000fc80000000000 */
[----:B------:R-:W-:Y:S01]  /*0600*/  FFMA R10, R3, R4, R10 ;  /* 0x00000004030a7223 */ /* 0x000fe2000000000a */
[----:B-1----:R-:W-:Y:S06]  /*0610*/  @!P0 BRA `(.L_x_9) ;  /* 0x0000000000108947 */ /* 0x002fec0003800000 */
[----:B------:R-:W-:Y:S01]  /*0620*/  IMAD.MOV.U32 R3, RZ, RZ, R7 ;  /* 0x000000ffff037224 */ /* 0x000fe200078e0007 */
[----:B------:R-:W-:-:S07]  /*0630*/  MOV R4, 0x650 ;  /* 0x0000065000047802 */ /* 0x000fce0000000f00 */
[----:B------:R-:W-:Y:S05]  /*0640*/  CALL.REL.NOINC `($__internal_0_$__cuda_sm3x_div_rn_noftz_f32_slowpath) ;  /* 0x00000000009c7944 */ /* 0x000fea0003c00000 */
[----:B------:R-:W-:-:S07]  /*0650*/  MOV R10, R0 ;  /* 0x00000000000a7202 */ /* 0x000fce0000000f00 */
.L_x_9:
[----:B------:R-:W-:Y:S05]  /*0660*/  BSYNC.RECONVERGENT B0 ;  /* 0x0000000000007941 */ /* 0x000fea0003800200 */
.L_x_8:
[----:B------:R-:W0:Y:S01]  /*0670*/  LDCU UR4, c[0x0][0x390] ;  /* 0x00007200ff0477ac */ /* 0x000e220008000800 */
[----:B------:R-:W-:Y:S01]  /*0680*/  IMAD.MOV.U32 R7, RZ, RZ, -0x3e000000 ;  /* 0xc2000000ff077424 */ /* 0x000fe200078e00ff */
[----:B------:R-:W-:-:S03]  /*0690*/  UMOV UR5, URZ ;  /* 0x000000ff00057c82 */ /* 0x000fc60008000000 */
[----:B0-----:R0:W5:Y:S01]  /*06a0*/  TEX.LL RZ, R8, R8, R7, UR4, 3D, 0x1 ;  /* 0x48ff040708087f60 */ /* 0x00116200089e01ff */
[----:B------:R-:W-:Y:S01]  /*06b0*/  IMAD.SHL.U32 R4, R2, 0x2, RZ ;  /* 0x0000000202047824 */ /* 0x000fe200078e00ff */
[----:B0-----:R-:W0:Y:S01]  /*06c0*/  LDCU UR4, c[0x0][0x398] ;  /* 0x00007300ff0477ac */ /* 0x001e220008000800 */
[----:B-----5:R-:W-:-:S04]  /*06d0*/  FMUL R0, R8, 65535 ;  /* 0x477fff0008007820 */ /* 0x020fc80000400000 */
[----:B------:R-:W0:Y:S02]  /*06e0*/  F2I.U32.TRUNC.NTZ R3, R0 ;  /* 0x0000000000037305 */ /* 0x000e24000020f000 */
[----:B0-----:R0:W-:Y:S02]  /*06f0*/  SUST.D.BA.3D.U16.STRONG.SM.TRAP [R4], R3, UR4 ;  /* 0xb0ff040304007f9d */ /* 0x0011e4000810a500 */
[----:B0-----:R-:W-:Y:S05]  /*0700*/  EXIT ;  /* 0x000000000000794d */ /* 0x001fea0003800000 */
.L_x_2:
        /* <DEDUP_REMOVED lines=15> */
[----:B------:R-:W-:-:S07]  /*0800*/  MOV R8, R0 ;  /* 0x0000000000087202 */ /* 0x000fce0000000f00 */
.L_x_11:
[----:B------:R-:W-:Y:S05]  /*0810*/  BSYNC.RECONVERGENT B0 ;  /* 0x0000000000007941 */ /* 0x000fea0003800200 */
.L_x_10:
[----:B------:R-:W0:Y:S01]  /*0820*/  LDCU UR4, c[0x0][0x390] ;  /* 0x00007200ff0477ac */ /* 0x000e220008000800 */
[----:B------:R-:W-:Y:S01]  /*0830*/  IMAD.MOV.U32 R3, RZ, RZ, -0x3e000000 ;  /* 0xc2000000ff037424 */ /* 0x000fe200078e00ff */
[----:B------:R-:W-:-:S03]  /*0840*/  UMOV UR5, URZ ;  /* 0x000000ff00057c82 */ /* 0x000fc60008000000 */
[----:B0-----:R0:W5:Y:S01]  /*0850*/  TEX.LL RZ, R8, R8, R3, UR4, 2D, 0x1 ;  /* 0x28ff040308087f60 */ /* 0x00116200089e01ff */
[----:B------:R-:W-:Y:S01]  /*0860*/  IMAD.SHL.U32 R4, R2, 0x2, RZ ;  /* 0x0000000202047824 */ /* 0x000fe200078e00ff */
[----:B0-----:R-:W0:Y:S01]  /*0870*/  LDCU UR4, c[0x0][0x398] ;  /* 0x00007300ff0477ac */ /* 0x001e220008000800 */
[----:B-----5:R-:W-:-:S06]  /*0880*/  FMUL R0, R8, 65535 ;  /* 0x477fff0008007820 */ /* 0x020fcc0000400000 */
[----:B------:R-:W0:Y:S02]  /*0890*/  F2I.U32.TRUNC.NTZ R0, R0 ;  /* 0x0000000000007305 */ /* 0x000e24000020f000 */
[----:B0-----:R0:W-:Y:S02]  /*08a0*/  SUST.D.BA.2D.U16.STRONG.SM.TRAP [R4], R0, UR4 ;  /* 0x70ff040004007f9d */ /* 0x0011e4000810a500 */
[----:B0-----:R-:W-:Y:S05]  /*08b0*/  EXIT ;  /* 0x000000000000794d */ /* 0x001fea0003800000 */
        .weak           $__internal_0_$__cuda_sm3x_div_rn_noftz_f32_slowpath
        .type           $__internal_0_$__cuda_sm3x_div_rn_noftz_f32_slowpath,@function
        .size           $__internal_0_$__cuda_sm3x_div_rn_noftz_f32_slowpath,(.L_x_24 - $__internal_0_$__cuda_sm3x_div_rn_noftz_f32_slowpath)
$__internal_0_$__cuda_sm3x_div_rn_noftz_f32_slowpath:
[----:B------:R-:W-:Y:S01]  /*08c0*/  SHF.R.U32.HI R11, RZ, 0x17, R3 ;  /* 0x00000017ff0b7819 */ /* 0x000fe20000011603 */
[----:B------:R-:W-:Y:S01]  /*08d0*/  BSSY.RECONVERGENT B1, `(.L_x_12) ;  /* 0x0000062000017945 */ /* 0x000fe20003800200 */
[----:B------:R-:W-:Y:S02]  /*08e0*/  SHF.R.U32.HI R10, RZ, 0x17, R0 ;  /* 0x00000017ff0a7819 */ /* 0x000fe40000011600 */
[----:B------:R-:W-:Y:S02]  /*08f0*/  LOP3.LUT R11, R11, 0xff, RZ, 0xc0, !PT ;  /* 0x000000ff0b0b7812 */ /* 0x000fe400078ec0ff */
[----:B------:R-:W-:Y:S02]  /*0900*/  LOP3.LUT R14, R10, 0xff, RZ, 0xc0, !PT ;  /* 0x000000ff0a0e7812 */ /* 0x000fe400078ec0ff */
[----:B------:R-:W-:-:S03]  /*0910*/  IADD3 R13, PT, PT, R11, -0x1, RZ ;  /* 0xffffffff0b0d7810 */ /* 0x000fc60007ffe0ff */
[----:B------:R-:W-:Y:S01]  /*0920*/  VIADD R12, R14, 0xffffffff ;  /* 0xffffffff0e0c7836 */ /* 0x000fe20000000000 */
[----:B------:R-:W-:-:S04]  /*0930*/  ISETP.GT.U32.AND P0, PT, R13, 0xfd, PT ;  /* 0x000000fd0d00780c */ /* 0x000fc80003f04070 */
[----:B------:R-:W-:-:S13]  /*0940*/  ISETP.GT.U32.OR P0, PT, R12, 0xfd, P0 ;  /* 0x000000fd0c00780c */ /* 0x000fda0000704470 */
[----:B------:R-:W-:Y:S01]  /*0950*/  @!P0 IMAD.MOV.U32 R10, RZ, RZ, RZ ;  /* 0x000000ffff0a8224 */ /* 0x000fe200078e00ff */
[----:B------:R-:W-:Y:S06]  /*0960*/  @!P0 BRA `(.L_x_13) ;  /* 0x00000000005c8947 */ /* 0x000fec0003800000 */
[----:B------:R-:W-:Y:S02]  /*0970*/  FSETP.GTU.FTZ.AND P0, PT, |R0|, +INF , PT ;  /* 0x7f8000000000780b */ /* 0x000fe40003f1c200 */
[----:B------:R-:W-:-:S04]  /*0980*/  FSETP.GTU.FTZ.AND P1, PT, |R3|, +INF , PT ;  /* 0x7f8000000300780b */ /* 0x000fc80003f3c200 */
[----:B------:R-:W-:-:S13]  /*0990*/  PLOP3.LUT P0, PT, P0, P1, PT, 0xf8, 0x8f ;  /* 0x00000000008f781c */ /* 0x000fda0000703f70 */
[----:B------:R-:W-:Y:S05]  /*09a0*/  @P0 BRA `(.L_x_14) ;  /* 0x00000004004c0947 */ /* 0x000fea0003800000 */
[----:B------:R-:W-:-:S13]  /*09b0*/  LOP3.LUT P0, RZ, R3, 0x7fffffff, R0, 0xc8, !PT ;  /* 0x7fffffff03ff7812 */ /* 0x000fda000780c800 */
[----:B------:R-:W-:Y:S05]  /*09c0*/  @!P0 BRA `(.L_x_15) ;  /* 0x00000004003c8947 */ /* 0x000fea0003800000 */
[C---:B------:R-:W-:Y:S02]  /*09d0*/  FSETP.NEU.FTZ.AND P2, PT, |R0|.reuse, +INF , PT ;  /* 0x7f8000000000780b */ /* 0x040fe40003f5d200 */
[----:B------:R-:W-:Y:S02]  /*09e0*/  FSETP.NEU.FTZ.AND P1, PT, |R3|, +INF , PT ;  /* 0x7f8000000300780b */ /* 0x000fe40003f3d200 */
[----:B------:R-:W-:-:S11]  /*09f0*/  FSETP.NEU.FTZ.AND P0, PT, |R0|, +INF , PT ;  /* 0x7f8000000000780b */ /* 0x000fd60003f1d200 */
[----:B------:R-:W-:Y:S05]  /*0a00*/  @!P1 BRA !P2, `(.L_x_15) ;  /* 0x00000004002c9947 */ /* 0x000fea0005000000 */
[----:B------:R-:W-:-:S04]  /*0a10*/  LOP3.LUT P2, RZ, R0, 0x7fffffff, RZ, 0xc0, !PT ;  /* 0x7fffffff00ff7812 */ /* 0x000fc8000784c0ff */
[----:B------:R-:W-:-:S13]  /*0a20*/  PLOP3.LUT P1, PT, P1, P2, PT, 0x2f, 0xf2 ;  /* 0x0000000000f2781c */ /* 0x000fda0000f24577 */
[----:B------:R-:W-:Y:S05]  /*0a30*/  @P1 BRA `(.L_x_16) ;  /* 0x0000000400181947 */ /* 0x000fea0003800000 */
[----:B------:R-:W-:-:S04]  /*0a40*/  LOP3.LUT P1, RZ, R3, 0x7fffffff, RZ, 0xc0, !PT ;  /* 0x7fffffff03ff7812 */ /* 0x000fc8000782c0ff */
[----:B------:R-:W-:-:S13]  /*0a50*/  PLOP3.LUT P0, PT, P0, P1, PT, 0x2f, 0xf2 ;  /* 0x0000000000f2781c */ /* 0x000fda0000702577 */
[----:B------:R-:W-:Y:S05]  /*0a60*/  @P0 BRA `(.L_x_17) ;  /* 0x0000000400000947 */ /* 0x000fea0003800000 */
[----:B------:R-:W-:Y:S02]  /*0a70*/  ISETP.GE.AND P0, PT, R12, RZ, PT ;  /* 0x000000ff0c00720c */ /* 0x000fe40003f06270 */
[----:B------:R-:W-:-:S11]  /*0a80*/  ISETP.GE.AND P1, PT, R13, RZ, PT ;  /* 0x000000ff0d00720c */ /* 0x000fd60003f26270 */
[----:B------:R-:W-:Y:S01]  /*0a90*/  @P0 MOV R10, RZ ;  /* 0x000000ff000a0202 */ /* 0x000fe20000000f00 */
[----:B------:R-:W-:Y:S02]  /*0aa0*/  @!P0 IMAD.MOV.U32 R10, RZ, RZ, -0x40 ;  /* 0xffffffc0ff0a8424 */ /* 0x000fe400078e00ff */
[----:B------:R-:W-:Y:S01]  /*0ab0*/  @!P0 FFMA R0, R0, 1.84467440737095516160e+19, RZ ;  /* 0x5f80000000008823 */ /* 0x000fe200000000ff */
[----:B------:R-:W-:Y:S01]  /*0ac0*/  @!P1 FFMA R3, R3, 1.84467440737095516160e+19, RZ ;  /* 0x5f80000003039823 */ /* 0x000fe200000000ff */
[----:B------:R-:W-:-:S07]  /*0ad0*/  @!P1 VIADD R10, R10, 0x40 ;  /* 0x000000400a0a9836 */ /* 0x000fce0000000000 */
.L_x_13:
[----:B------:R-:W-:Y:S01]  /*0ae0*/  LEA R12, R11, 0xc0800000, 0x17 ;  /* 0xc08000000b0c7811 */ /* 0x000fe200078eb8ff */
[----:B------:R-:W-:Y:S03]  /*0af0*/  BSSY.RECONVERGENT B2, `(.L_x_18) ;  /* 0x0000036000027945 */ /* 0x000fe60003800200 */
[----:B------:R-:W-:Y:S01]  /*0b00*/  IADD3 R12, PT, PT, -R12, R3, RZ ;  /* 0x000000030c0c7210 */ /* 0x000fe20007ffe1ff */
[----:B------:R-:W-:-:S03]  /*0b10*/  VIADD R3, R14, 0xffffff81 ;  /* 0xffffff810e037836 */ /* 0x000fc60000000000 */
[----:B------:R-:W0:Y:S01]  /*0b20*/  MUFU.RCP R13, R12 ;  /* 0x0000000c000d7308 */ /* 0x000e220000001000 */
[----:B------:R-:W-:Y:S01]  /*0b30*/  FADD.FTZ R15, -R12, -RZ ;  /* 0x800000ff0c0f7221 */ /* 0x000fe20000010100 */
[C---:B------:R-:W-:Y:S01]  /*0b40*/  IMAD R0, R3.reuse, -0x800000, R0 ;  /* 0xff80000003007824 */ /* 0x040fe200078e0200 */
[----:B------:R-:W-:-:S05]  /*0b50*/  IADD3 R11, PT, PT, R3, 0x7f, -R11 ;  /* 0x0000007f030b7810 */ /* 0x000fca0007ffe80b */
[----:B------:R-:W-:Y:S02]  /*0b60*/  IMAD.IADD R11, R11, 0x1, R10 ;  /* 0x000000010b0b7824 */ /* 0x000fe400078e020a */
[----:B0-----:R-:W-:-:S04]  /*0b70*/  FFMA R14, R13, R15, 1 ;  /* 0x3f8000000d0e7423 */ /* 0x001fc8000000000f */
[----:B------:R-:W-:-:S04]  /*0b80*/  FFMA R16, R13, R14, R13 ;  /* 0x0000000e0d107223 */ /* 0x000fc8000000000d */
[----:B------:R-:W-:-:S04]  /*0b90*/  FFMA R13, R0, R16, RZ ;  /* 0x00000010000d7223 */ /* 0x000fc800000000ff */
[----:B------:R-:W-:-:S04]  /*0ba0*/  FFMA R14, R15, R13, R0 ;  /* 0x0000000d0f0e7223 */ /* 0x000fc80000000000 */
[----:B------:R-:W-:-:S04]  /*0bb0*/  FFMA R13, R16, R14, R13 ;  /* 0x0000000e100d7223 */ /* 0x000fc8000000000d */
[----:B------:R-:W-:-:S04]  /*0bc0*/  FFMA R14, R15, R13, R0 ;  /* 0x0000000d0f0e7223 */ /* 0x000fc80000000000 */
[----:B------:R-:W-:-:S05]  /*0bd0*/  FFMA R0, R16, R14, R13 ;  /* 0x0000000e10007223 */ /* 0x000fca000000000d */
[----:B------:R-:W-:-:S04]  /*0be0*/  SHF.R.U32.HI R3, RZ, 0x17, R0 ;  /* 0x00000017ff037819 */ /* 0x000fc80000011600 */
[----:B------:R-:W-:-:S04]  /*0bf0*/  LOP3.LUT R3, R3, 0xff, RZ, 0xc0, !PT ;  /* 0x000000ff03037812 */ /* 0x000fc800078ec0ff */
[----:B------:R-:W-:-:S05]  /*0c00*/  IADD3 R15, PT, PT, R3, R11, RZ ;  /* 0x0000000b030f7210 */ /* 0x000fca0007ffe0ff */
[----:B------:R-:W-:-:S05]  /*0c10*/  VIADD R3, R15, 0xffffffff ;  /* 0xffffffff0f037836 */ /* 0x000fca0000000000 */
[----:B------:R-:W-:-:S13]  /*0c20*/  ISETP.GE.U32.AND P0, PT, R3, 0xfe, PT ;  /* 0x000000fe0300780c */ /* 0x000fda0003f06070 */
[----:B------:R-:W-:Y:S05]  /*0c30*/  @!P0 BRA `(.L_x_19) ;  /* 0x0000000000808947 */ /* 0x000fea0003800000 */
[----:B------:R-:W-:-:S13]  /*0c40*/  ISETP.GT.AND P0, PT, R15, 0xfe, PT ;  /* 0x000000fe0f00780c */ /* 0x000fda0003f04270 */
[----:B------:R-:W-:Y:S05]  /*0c50*/  @P0 BRA `(.L_x_20) ;  /* 0x00000000006c0947 */ /* 0x000fea0003800000 */
[----:B------:R-:W-:-:S13]  /*0c60*/  ISETP.GE.AND P0, PT, R15, 0x1, PT ;  /* 0x000000010f00780c */ /* 0x000fda0003f06270 */
[----:B------:R-:W-:Y:S05]  /*0c70*/  @P0 BRA `(.L_x_21) ;  /* 0x0000000000740947 */ /* 0x000fea0003800000 */
[----:B------:R-:W-:Y:S02]  /*0c80*/  ISETP.GE.AND P0, PT, R15, -0x18, PT ;  /* 0xffffffe80f00780c */ /* 0x000fe40003f06270 */
[----:B------:R-:W-:-:S11]  /*0c90*/  LOP3.LUT R0, R0, 0x80000000, RZ, 0xc0, !PT ;  /* 0x8000000000007812 */ /* 0x000fd600078ec0ff */
[----:B------:R-:W-:Y:S05]  /*0ca0*/  @!P0 BRA `(.L_x_21) ;  /* 0x0000000000688947 */ /* 0x000fea0003800000 */
[CCC-:B------:R-:W-:Y:S01]  /*0cb0*/  FFMA.RZ R3, R16.reuse, R14.reuse, R13.reuse ;  /* 0x0000000e10037223 */ /* 0x1c0fe2000000c00d */
[C---:B------:R-:W-:Y:S02]  /*0cc0*/  VIADD R12, R15.reuse, 0x20 ;  /* 0x000000200f0c7836 */ /* 0x040fe40000000000 */
[CCC-:B------:R-:W-:Y:S01]  /*0cd0*/  FFMA.RM R10, R16.reuse, R14.reuse, R13.reuse ;  /* 0x0000000e100a7223 */ /* 0x1c0fe2000000400d */
[----:B------:R-:W-:Y:S02]  /*0ce0*/  ISETP.NE.AND P2, PT, R15, RZ, PT ;  /* 0x000000ff0f00720c */ /* 0x000fe40003f45270 */
[----:B------:R-:W-:Y:S01]  /*0cf0*/  LOP3.LUT R11, R3, 0x7fffff, RZ, 0xc0, !PT ;  /* 0x007fffff030b7812 */ /* 0x000fe200078ec0ff */
[----:B------:R-:W-:Y:S01]  /*0d00*/  FFMA.RP R3, R16, R14, R13 ;  /* 0x0000000e10037223 */ /* 0x000fe2000000800d */
[----:B------:R-:W-:Y:S02]  /*0d10*/  ISETP.NE.AND P1, PT, R15, RZ, PT ;  /* 0x000000ff0f00720c */ /* 0x000fe40003f25270 */
[----:B------:R-:W-:-:S02]  /*0d20*/  LOP3.LUT R11, R11, 0x800000, RZ, 0xfc, !PT ;  /* 0x008000000b0b7812 */ /* 0x000fc400078efcff */
[----:B------:R-:W-:Y:S02]  /*0d30*/  IADD3 R13, PT, PT, -R15, RZ, RZ ;  /* 0x000000ff0f0d7210 */ /* 0x000fe40007ffe1ff */
[----:B------:R-:W-:Y:S02]  /*0d40*/  SHF.L.U32 R12, R11, R12, RZ ;  /* 0x0000000c0b0c7219 */ /* 0x000fe400000006ff */
[----:B------:R-:W-:Y:S02]  /*0d50*/  FSETP.NEU.FTZ.AND P0, PT, R3, R10, PT ;  /* 0x0000000a0300720b */ /* 0x000fe40003f1d000 */
[----:B------:R-:W-:Y:S02]  /*0d60*/  SEL R10, R13, RZ, P2 ;  /* 0x000000ff0d0a7207 */ /* 0x000fe40001000000 */
[----:B------:R-:W-:Y:S02]  /*0d70*/  ISETP.NE.AND P1, PT, R12, RZ, P1 ;  /* 0x000000ff0c00720c */ /* 0x000fe40000f25270 */
[----:B------:R-:W-:-:S02]  /*0d80*/  SHF.R.U32.HI R10, RZ, R10, R11 ;  /* 0x0000000aff0a7219 */ /* 0x000fc4000001160b */
[----:B------:R-:W-:Y:S02]  /*0d90*/  PLOP3.LUT P0, PT, P0, P1, PT, 0xf8, 0x8f ;  /* 0x00000000008f781c */ /* 0x000fe40000703f70 */
[----:B------:R-:W-:Y:S02]  /*0da0*/  SHF.R.U32.HI R12, RZ, 0x1, R10 ;  /* 0x00000001ff0c7819 */ /* 0x000fe4000001160a */
[----:B------:R-:W-:-:S04]  /*0db0*/  SEL R3, RZ, 0x1, !P0 ;  /* 0x00000001ff037807 */ /* 0x000fc80004000000 */
[----:B------:R-:W-:-:S04]  /*0dc0*/  LOP3.LUT R3, R3, 0x1, R12, 0xf8, !PT ;  /* 0x0000000103037812 */ /* 0x000fc800078ef80c */
[----:B------:R-:W-:-:S05]  /*0dd0*/  LOP3.LUT R3, R3, R10, RZ, 0xc0, !PT ;  /* 0x0000000a03037212 */ /* 0x000fca00078ec0ff */
[----:B------:R-:W-:-:S05]  /*0de0*/  IMAD.IADD R3, R12, 0x1, R3 ;  /* 0x000000010c037824 */ /* 0x000fca00078e0203 */
[----:B------:R-:W-:Y:S01]  /*0df0*/  LOP3.LUT R0, R3, R0, RZ, 0xfc, !PT ;  /* 0x0000000003007212 */ /* 0x000fe200078efcff */
[----:B------:R-:W-:Y:S06]  /*0e00*/  BRA `(.L_x_21) ;  /* 0x0000000000107947 */ /* 0x000fec0003800000 */
.L_x_20:
[----:B------:R-:W-:-:S04]  /*0e10*/  LOP3.LUT R0, R0, 0x80000000, RZ, 0xc0, !PT ;  /* 0x8000000000007812 */ /* 0x000fc800078ec0ff */
[----:B------:R-:W-:Y:S01]  /*0e20*/  LOP3.LUT R0, R0, 0x7f800000, RZ, 0xfc, !PT ;  /* 0x7f80000000007812 */ /* 0x000fe200078efcff */
[----:B------:R-:W-:Y:S06]  /*0e30*/  BRA `(.L_x_21) ;  /* 0x0000000000047947 */ /* 0x000fec0003800000 */
.L_x_19:
[----:B------:R-:W-:-:S07]  /*0e40*/  IMAD R0, R11, 0x800000, R0 ;  /* 0x008000000b007824 */ /* 0x000fce00078e0200 */
.L_x_21:
[----:B------:R-:W-:Y:S05]  /*0e50*/  BSYNC.RECONVERGENT B2 ;  /* 0x0000000000027941 */ /* 0x000fea0003800200 */
.L_x_18:
[----:B------:R-:W-:Y:S05]  /*0e60*/  BRA `(.L_x_22) ;  /* 0x0000000000207947 */ /* 0x000fea0003800000 */
.L_x_17:
[----:B------:R-:W-:-:S04]  /*0e70*/  LOP3.LUT R0, R3, 0x80000000, R0, 0x48, !PT ;  /* 0x8000000003007812 */ /* 0x000fc800078e4800 */
[----:B------:R-:W-:Y:S01]  /*0e80*/  LOP3.LUT R0, R0, 0x7f800000, RZ, 0xfc, !PT ;  /* 0x7f80000000007812 */ /* 0x000fe200078efcff */
[----:B------:R-:W-:Y:S06]  /*0e90*/  BRA `(.L_x_22) ;  /* 0x0000000000147947 */ /* 0x000fec0003800000 */
.L_x_16:
[----:B------:R-:W-:Y:S01]  /*0ea0*/  LOP3.LUT R0, R3, 0x80000000, R0, 0x48, !PT ;  /* 0x8000000003007812 */ /* 0x000fe200078e4800 */
[----:B------:R-:W-:Y:S06]  /*0eb0*/  BRA `(.L_x_22) ;  /* 0x00000000000c7947 */ /* 0x000fec0003800000 */
.L_x_15:
[----:B------:R-:W0:Y:S01]  /*0ec0*/  MUFU.RSQ R0, -QNAN ;  /* 0xffc0000000007908 */ /* 0x000e220000001400 */
[----:B------:R-:W-:Y:S05]  /*0ed0*/  BRA `(.L_x_22) ;  /* 0x0000000000047947 */ /* 0x000fea0003800000 */
.L_x_14:
[----:B------:R-:W-:-:S07]  /*0ee0*/  FADD.FTZ R0, R0, R3 ;  /* 0x0000000300007221 */ /* 0x000fce0000010000 */
.L_x_22:
[----:B------:R-:W-:Y:S05]  /*0ef0*/  BSYNC.RECONVERGENT B1 ;  /* 0x0000000000017941 */ /* 0x000fea0003800200 */
.L_x_12:
[----:B------:R-:W-:Y:S01]  /*0f00*/  MOV R10, R4 ;  /* 0x00000004000a7202 */ /* 0x000fe20000000f00 */
[----:B------:R-:W-:-:S04]  /*0f10*/  IMAD.MOV.U32 R11, RZ, RZ, 0x0 ;  /* 0x00000000ff0b7424 */ /* 0x000fc800078e00ff */
[----:B0-----:R-:W-:Y:S05]  /*0f20*/  RET.REL.NODEC R10 `(_Z19testForWidth_kernel4dim3yyi) ;  /* 0xfffffff00a347950 */ /* 0x001fea0003c3ffff */
.L_x_23:
[----:B------:R-:W-:-:S00]  /*0f30*/  BRA `(.L_x_23) ;  /* 0xfffffffc00fc7947 */ /* 0x000fc0000383ffff */
[----:B------:R-:W-:-:S00]  /*0f40*/  NOP ;  /* 0x0000000000007918 */ /* 0x000fc00000000000 */
        /* <DEDUP_REMOVED lines=11> */
.L_x_24:


//--------------------- .nv.shared.reserved.0     --------------------------
	.section	.nv.shared.reserved.0,"aw",@nobits
	.weak		__nv_reservedSMEM_offset_0_alias
	.size		__nv_reservedSMEM_offset_0_alias, 0, 64
	.other		__nv_reservedSMEM_offset_0_alias,@"STO_CUDA_RESERVED_SHARED STV_DEFAULT"
__nv_reservedSMEM_offset_0_alias:
	.zero		0
	.zero		64


//--------------------- .nv.constant0._Z19testForWidth_kernel4dim3yyi --------------------------
	.section	.nv.constant0._Z19testForWidth_kernel4dim3yyi,"a",@progbits
	.sectionflags	@""
	.align	4
.nv.constant0._Z19testForWidth_kernel4dim3yyi:
	.zero		932


//--------------------- SYMBOLS --------------------------

	.type		.nv.reservedSmem.offset0,@object
	.size		.nv.reservedSmem.offset0,0x4
